//
// Generated by NVIDIA NVVM Compiler
//
// Compiler Build ID: CL-36424714
// Cuda compilation tools, release 13.0, V13.0.88
// Based on NVVM 20.0.0
//

.version 9.0
.target sm_100
.address_size 64

	// .globl	_Z14stencil_1d_gpuPiS_i
// _ZZ14stencil_1d_gpuPiS_iE4temp has been demoted

.visible .entry _Z14stencil_1d_gpuPiS_i(
	.param .u64 .ptr .align 1 _Z14stencil_1d_gpuPiS_i_param_0,
	.param .u64 .ptr .align 1 _Z14stencil_1d_gpuPiS_i_param_1,
	.param .u32 _Z14stencil_1d_gpuPiS_i_param_2
)
{
	.reg .pred 	%p<6>;
	.reg .b32 	%r<36>;
	.reg .b64 	%rd<13>;
	// demoted variable
	.shared .align 4 .b8 _ZZ14stencil_1d_gpuPiS_iE4temp[1048];
	ld.param.u64 	%rd3, [_Z14stencil_1d_gpuPiS_i_param_0];
	ld.param.u64 	%rd2, [_Z14stencil_1d_gpuPiS_i_param_1];
	ld.param.u32 	%r8, [_Z14stencil_1d_gpuPiS_i_param_2];
	cvta.to.global.u64 	%rd1, %rd3;
	mov.u32 	%r1, %tid.x;
	mov.u32 	%r9, %ctaid.x;
	mov.u32 	%r2, %ntid.x;
	mad.lo.s32 	%r3, %r9, %r2, %r1;
	setp.ge.s32 	%p1, %r3, %r8;
	shl.b32 	%r10, %r1, 2;
	mov.u32 	%r11, _ZZ14stencil_1d_gpuPiS_iE4temp;
	add.s32 	%r4, %r11, %r10;
	@%p1 bra 	$L__BB0_2;
	mul.wide.s32 	%rd4, %r3, 4;
	add.s64 	%rd5, %rd1, %rd4;
	ld.global.u32 	%r13, [%rd5];
	st.shared.u32 	[%r4+12], %r13;
	bra.uni 	$L__BB0_3;
$L__BB0_2:
	mov.b32 	%r12, 0;
	st.shared.u32 	[%r4+12], %r12;
$L__BB0_3:
	setp.gt.u32 	%p2, %r1, 2;
	@%p2 bra 	$L__BB0_9;
	setp.lt.s32 	%p3, %r3, 3;
	mov.b32 	%r35, 0;
	@%p3 bra 	$L__BB0_6;
	add.s32 	%r15, %r3, -3;
	mul.wide.u32 	%rd6, %r15, 4;
	add.s64 	%rd7, %rd1, %rd6;
	ld.global.u32 	%r35, [%rd7];
$L__BB0_6:
	st.shared.u32 	[%r4], %r35;
	add.s32 	%r7, %r3, %r2;
	setp.lt.s32 	%p4, %r7, %r8;
	@%p4 bra 	$L__BB0_8;
	shl.b32 	%r16, %r2, 2;
	add.s32 	%r17, %r4, %r16;
	mov.b32 	%r18, 0;
	st.shared.u32 	[%r17+12], %r18;
	bra.uni 	$L__BB0_9;
$L__BB0_8:
	mul.wide.s32 	%rd8, %r7, 4;
	add.s64 	%rd9, %rd1, %rd8;
	ld.global.u32 	%r19, [%rd9];
	shl.b32 	%r20, %r2, 2;
	add.s32 	%r21, %r4, %r20;
	st.shared.u32 	[%r21+12], %r19;
$L__BB0_9:
	setp.ge.s32 	%p5, %r3, %r8;
	bar.sync 	0;
	@%p5 bra 	$L__BB0_11;
	ld.shared.u32 	%r22, [%r4];
	ld.shared.u32 	%r23, [%r4+4];
	add.s32 	%r24, %r23, %r22;
	ld.shared.u32 	%r25, [%r4+8];
	add.s32 	%r26, %r25, %r24;
	ld.shared.u32 	%r27, [%r4+12];
	add.s32 	%r28, %r27, %r26;
	ld.shared.u32 	%r29, [%r4+16];
	add.s32 	%r30, %r29, %r28;
	ld.shared.u32 	%r31, [%r4+20];
	add.s32 	%r32, %r31, %r30;
	ld.shared.u32 	%r33, [%r4+24];
	add.s32 	%r34, %r33, %r32;
	cvta.to.global.u64 	%rd10, %rd2;
	mul.wide.s32 	%rd11, %r3, 4;
	add.s64 	%rd12, %rd10, %rd11;
	st.global.u32 	[%rd12], %r34;
$L__BB0_11:
	ret;

}


// ===== COMPILED SASS (sm_100) =====

	.target	sm_100

	.elftype	@"ET_EXEC"


//--------------------- .note.nv.tkinfo           --------------------------
	.section	.note.nv.tkinfo,"",@"SHT_NOTE"
	.sectionflags	@"SHF_NOTE_NV_TKINFO"
	.tkinfo
        /*0018*/ 	.word	0x00000002
        /*0030*/ 	.string	""
        /*0030*/ 	.string	"ptxas"
        /*0030*/ 	.string	"Cuda compilation tools, release 13.0, V13.0.88"
        /*0030*/ 	.string	"Build cuda_13.0.r13.0/compiler.36424714_0"
        /*0030*/ 	.string	"-arch sm_100 -m 64 "



//--------------------- .note.nv.cuinfo           --------------------------
	.section	.note.nv.cuinfo,"",@"SHT_NOTE"
	.sectionflags	@"SHF_NOTE_NV_CUINFO"
        /*0018*/ 	.short	0x0002
        /*001a*/ 	.short	0x0064
        /*001c*/ 	.short	0x0082
	.zero		2


//--------------------- .nv.info                  --------------------------
	.section	.nv.info,"",@"SHT_CUDA_INFO"
	.align	4


	//----- nvinfo : EIATTR_REGCOUNT
	.align		4
        /*0000*/ 	.byte	0x04, 0x2f
        /*0002*/ 	.short	(.L_1 - .L_0)
	.align		4
.L_0:
        /*0004*/ 	.word	index@(_Z14stencil_1d_gpuPiS_i)
        /*0008*/ 	.word	0x00000010


	//----- nvinfo : EIATTR_FRAME_SIZE
	.align		4
.L_1:
        /*000c*/ 	.byte	0x04, 0x11
        /*000e*/ 	.short	(.L_3 - .L_2)
	.align		4
.L_2:
        /*0010*/ 	.word	index@(_Z14stencil_1d_gpuPiS_i)
        /*0014*/ 	.word	0x00000000


	//----- nvinfo : EIATTR_MIN_STACK_SIZE
	.align		4
.L_3:
        /*0018*/ 	.byte	0x04, 0x12
        /*001a*/ 	.short	(.L_5 - .L_4)
	.align		4
.L_4:
        /*001c*/ 	.word	index@(_Z14stencil_1d_gpuPiS_i)
        /*0020*/ 	.word	0x00000000
.L_5:


//--------------------- .nv.compat                --------------------------
	.section	.nv.compat,"",@"SHT_CUDA_COMPAT_INFO"
	.align	4
        /*0000*/ 	.byte	0x02, 0x09, 0x00, 0x00, 0x02, 0x02, 0x01, 0x00, 0x02, 0x05, 0x05, 0x00, 0x03, 0x07, 0x01, 0x01
        /*0010*/ 	.byte	0x02, 0x03, 0x00, 0x00, 0x02, 0x06, 0x01, 0x00, 0x04, 0x0b, 0x08, 0x00, 0x09, 0x00, 0x00, 0x00
        /*0020*/ 	.byte	0x00, 0x00, 0x00, 0x00


//--------------------- .nv.info._Z14stencil_1d_gpuPiS_i --------------------------
	.section	.nv.info._Z14stencil_1d_gpuPiS_i,"",@"SHT_CUDA_INFO"
	.sectionflags	@""
	.align	4


	//----- nvinfo : EIATTR_CUDA_API_VERSION
	.align		4
        /*0000*/ 	.byte	0x04, 0x37
        /*0002*/ 	.short	(.L_7 - .L_6)
.L_6:
        /*0004*/ 	.word	0x00000082


	//----- nvinfo : EIATTR_KPARAM_INFO
	.align		4
.L_7:
        /*0008*/ 	.byte	0x04, 0x17
        /*000a*/ 	.short	(.L_9 - .L_8)
.L_8:
        /*000c*/ 	.word	0x00000000
        /*0010*/ 	.short	0x0002
        /*0012*/ 	.short	0x0010
        /*0014*/ 	.byte	0x00, 0xf0, 0x11, 0x00


	//----- nvinfo : EIATTR_KPARAM_INFO
	.align		4
.L_9:
        /*0018*/ 	.byte	0x04, 0x17
        /*001a*/ 	.short	(.L_11 - .L_10)
.L_10:
        /*001c*/ 	.word	0x00000000
        /*0020*/ 	.short	0x0001
        /*0022*/ 	.short	0x0008
        /*0024*/ 	.byte	0x00, 0xf5, 0x21, 0x00


	//----- nvinfo : EIATTR_KPARAM_INFO
	.align		4
.L_11:
        /*0028*/ 	.byte	0x04, 0x17
        /*002a*/ 	.short	(.L_13 - .L_12)
.L_12:
        /*002c*/ 	.word	0x00000000
        /*0030*/ 	.short	0x0000
        /*0032*/ 	.short	0x0000
        /*0034*/ 	.byte	0x00, 0xf5, 0x21, 0x00


	//----- nvinfo : EIATTR_SPARSE_MMA_MASK
	.align		4
.L_13:
        /*0038*/ 	.byte	0x03, 0x50
        /*003a*/ 	.short	0x0000


	//----- nvinfo : EIATTR_MAXREG_COUNT
	.align		4
        /*003c*/ 	.byte	0x03, 0x1b
        /*003e*/ 	.short	0x00ff


	//----- nvinfo : EIATTR_NUM_BARRIERS
	.align		4
        /*0040*/ 	.byte	0x02, 0x4c
        /*0042*/ 	.byte	0x01
	.zero		1


	//----- nvinfo : EIATTR_MERCURY_ISA_VERSION
	.align		4
        /*0044*/ 	.byte	0x03, 0x5f
        /*0046*/ 	.short	0x0101


	//----- nvinfo : EIATTR_VRC_CTA_INIT_COUNT
	.align		4
        /*0048*/ 	.byte	0x02, 0x4a
	.zero		1
	.zero		1


	//----- nvinfo : EIATTR_EXIT_INSTR_OFFSETS
	.align		4
        /*004c*/ 	.byte	0x04, 0x1c
        /*004e*/ 	.short	(.L_15 - .L_14)


	//   ....[0]....
.L_14:
        /*0050*/ 	.word	0x00000250


	//   ....[1]....
        /*0054*/ 	.word	0x00000330


	//----- nvinfo : EIATTR_CRS_STACK_SIZE
	.align		4
.L_15:
        /*0058*/ 	.byte	0x04, 0x1e
        /*005a*/ 	.short	(.L_17 - .L_16)
.L_16:
        /*005c*/ 	.word	0x00000000


	//----- nvinfo : EIATTR_CBANK_PARAM_SIZE
	.align		4
.L_17:
        /*0060*/ 	.byte	0x03, 0x19
        /*0062*/ 	.short	0x0014


	//----- nvinfo : EIATTR_PARAM_CBANK
	.align		4
        /*0064*/ 	.byte	0x04, 0x0a
        /*0066*/ 	.short	(.L_19 - .L_18)
	.align		4
.L_18:
        /*0068*/ 	.word	index@(.nv.constant0._Z14stencil_1d_gpuPiS_i)
        /*006c*/ 	.short	0x0380
        /*006e*/ 	.short	0x0014


	//----- nvinfo : EIATTR_SW_WAR
	.align		4
.L_19:
        /*0070*/ 	.byte	0x04, 0x36
        /*0072*/ 	.short	(.L_21 - .L_20)
.L_20:
        /*0074*/ 	.word	0x00000008
.L_21:


//--------------------- .nv.callgraph             --------------------------
	.section	.nv.callgraph,"",@"SHT_CUDA_CALLGRAPH"
	.align	4
	.sectionentsize	8
	.align		4
        /*0000*/ 	.word	0x00000000
	.align		4
        /*0004*/ 	.word	0xffffffff
	.align		4
        /*0008*/ 	.word	0x00000000
	.align		4
        /*000c*/ 	.word	0xfffffffe
	.align		4
        /*0010*/ 	.word	0x00000000
	.align		4
        /*0014*/ 	.word	0xfffffffd
	.align		4
        /*0018*/ 	.word	0x00000000
	.align		4
        /*001c*/ 	.word	0xfffffffc


//--------------------- .text._Z14stencil_1d_gpuPiS_i --------------------------
	.section	.text._Z14stencil_1d_gpuPiS_i,"ax",@progbits
	.align	128
        .global         _Z14stencil_1d_gpuPiS_i
        .type           _Z14stencil_1d_gpuPiS_i,@function
        .size           _Z14stencil_1d_gpuPiS_i,(.L_x_3 - _Z14stencil_1d_gpuPiS_i)
        .other          _Z14stencil_1d_gpuPiS_i,@"STO_CUDA_ENTRY STV_DEFAULT"
_Z14stencil_1d_gpuPiS_i:
.text._Z14stencil_1d_gpuPiS_i:
[----:B------:R-:W-:Y:S01]  /*0000*/  LDC R1, c[0x0][0x37c] ;  /* 0x0000df00ff017b82 */ /* 0x000fe20000000800 */
[----:B------:R-:W0:Y:S07]  /*0010*/  S2R R6, SR_TID.X ;  /* 0x0000000000067919 */ /* 0x000e2e0000002100 */
[----:B------:R-:W0:Y:S01]  /*0020*/  S2UR UR4, SR_CTAID.X ;  /* 0x00000000000479c3 */ /* 0x000e220000002500 */
[----:B------:R-:W1:Y:S01]  /*0030*/  LDCU UR8, c[0x0][0x390] ;  /* 0x00007200ff0877ac */ /* 0x000e620008000800 */
[----:B------:R-:W2:Y:S06]  /*0040*/  LDCU.64 UR6, c[0x0][0x358] ;  /* 0x00006b00ff0677ac */ /* 0x000eac0008000a00 */
[----:B------:R-:W0:Y:S02]  /*0050*/  LDC R13, c[0x0][0x360] ;  /* 0x0000d800ff0d7b82 */ /* 0x000e240000000800 */
[----:B0-----:R-:W-:-:S05]  /*0060*/  IMAD R0, R13, UR4, R6 ;  /* 0x000000040d007c24 */ /* 0x001fca000f8e0206 */
[----:B-1----:R-:W-:-:S13]  /*0070*/  ISETP.GE.AND P0, PT, R0, UR8, PT ;  /* 0x0000000800007c0c */ /* 0x002fda000bf06270 */
[----:B------:R-:W0:Y:S02]  /*0080*/  @!P0 LDC.64 R2, c[0x0][0x380] ;  /* 0x0000e000ff028b82 */ /* 0x000e240000000a00 */
[----:B0-----:R-:W-:-:S06]  /*0090*/  @!P0 IMAD.WIDE R2, R0, 0x4, R2 ;  /* 0x0000000400028825 */ /* 0x001fcc00078e0202 */
[----:B--2---:R-:W2:Y:S01]  /*00a0*/  @!P0 LDG.E R3, desc[UR6][R2.64] ;  /* 0x0000000602038981 */ /* 0x004ea2000c1e1900 */
[----:B------:R-:W0:Y:S01]  /*00b0*/  S2UR UR5, SR_CgaCtaId ;  /* 0x00000000000579c3 */ /* 0x000e220000008800 */
[----:B------:R-:W-:Y:S01]  /*00c0*/  UMOV UR4, 0x400 ;  /* 0x0000040000047882 */ /* 0x000fe20000000000 */
[----:B------:R-:W-:Y:S01]  /*00d0*/  ISETP.GT.U32.AND P1, PT, R6, 0x2, PT ;  /* 0x000000020600780c */ /* 0x000fe20003f24070 */
[----:B------:R-:W-:Y:S01]  /*00e0*/  BSSY.RECONVERGENT B0, `(.L_x_0) ;  /* 0x0000015000007945 */ /* 0x000fe20003800200 */
[----:B0-----:R-:W-:-:S06]  /*00f0*/  ULEA UR4, UR5, UR4, 0x18 ;  /* 0x0000000405047291 */ /* 0x001fcc000f8ec0ff */
[----:B------:R-:W-:-:S05]  /*0100*/  LEA R6, R6, UR4, 0x2 ;  /* 0x0000000406067c11 */ /* 0x000fca000f8e10ff */
[----:B--2---:R0:W-:Y:S04]  /*0110*/  @!P0 STS [R6+0xc], R3 ;  /* 0x00000c0306008388 */ /* 0x0041e80000000800 */
[----:B------:R0:W-:Y:S01]  /*0120*/  @P0 STS [R6+0xc], RZ ;  /* 0x00000cff06000388 */ /* 0x0001e20000000800 */
[----:B------:R-:W-:Y:S05]  /*0130*/  @P1 BRA `(.L_x_1) ;  /* 0x00000000003c1947 */ /* 0x000fea0003800000 */
[C---:B------:R-:W-:Y:S01]  /*0140*/  IMAD.IADD R11, R0.reuse, 0x1, R13 ;  /* 0x00000001000b7824 */ /* 0x040fe200078e020d */
[----:B------:R-:W-:Y:S01]  /*0150*/  ISETP.GE.AND P1, PT, R0, 0x3, PT ;  /* 0x000000030000780c */ /* 0x000fe20003f26270 */
[----:B------:R-:W-:-:S03]  /*0160*/  HFMA2 R7, -RZ, RZ, 0, 0 ;  /* 0x00000000ff077431 */ /* 0x000fc600000001ff */
[----:B------:R-:W-:-:S09]  /*0170*/  ISETP.GE.AND P2, PT, R11, UR8, PT ;  /* 0x000000080b007c0c */ /* 0x000fd2000bf46270 */
[----:B0-----:R-:W0:Y:S01]  /*0180*/  @P1 LDC.64 R2, c[0x0][0x380] ;  /* 0x0000e000ff021b82 */ /* 0x001e220000000a00 */
[----:B------:R-:W-:-:S07]  /*0190*/  @P1 VIADD R9, R0, 0xfffffffd ;  /* 0xfffffffd00091836 */ /* 0x000fce0000000000 */
[----:B------:R-:W1:Y:S01]  /*01a0*/  @!P2 LDC.64 R4, c[0x0][0x380] ;  /* 0x0000e000ff04ab82 */ /* 0x000e620000000a00 */
[----:B0-----:R-:W-:-:S05]  /*01b0*/  @P1 IMAD.WIDE.U32 R2, R9, 0x4, R2 ;  /* 0x0000000409021825 */ /* 0x001fca00078e0002 */
[----:B------:R-:W2:Y:S01]  /*01c0*/  @P1 LDG.E R7, desc[UR6][R2.64] ;  /* 0x0000000602071981 */ /* 0x000ea2000c1e1900 */
[----:B-1----:R-:W-:-:S06]  /*01d0*/  @!P2 IMAD.WIDE R4, R11, 0x4, R4 ;  /* 0x000000040b04a825 */ /* 0x002fcc00078e0204 */
[----:B------:R-:W3:Y:S01]  /*01e0*/  @!P2 LDG.E R5, desc[UR6][R4.64] ;  /* 0x000000060405a981 */ /* 0x000ee2000c1e1900 */
[----:B------:R-:W-:-:S03]  /*01f0*/  IMAD R8, R13, 0x4, R6 ;  /* 0x000000040d087824 */ /* 0x000fc600078e0206 */
[----:B--2---:R1:W-:Y:S04]  /*0200*/  STS [R6], R7 ;  /* 0x0000000706007388 */ /* 0x0043e80000000800 */
[----:B------:R1:W-:Y:S04]  /*0210*/  @P2 STS [R8+0xc], RZ ;  /* 0x00000cff08002388 */ /* 0x0003e80000000800 */
[----:B---3--:R1:W-:Y:S02]  /*0220*/  @!P2 STS [R8+0xc], R5 ;  /* 0x00000c050800a388 */ /* 0x0083e40000000800 */
.L_x_1:
[----:B------:R-:W-:Y:S05]  /*0230*/  BSYNC.RECONVERGENT B0 ;  /* 0x0000000000007941 */ /* 0x000fea0003800200 */
.L_x_0:
[----:B------:R-:W-:Y:S06]  /*0240*/  BAR.SYNC.DEFER_BLOCKING 0x0 ;  /* 0x0000000000007b1d */ /* 0x000fec0000010000 */
[----:B------:R-:W-:Y:S05]  /*0250*/  @P0 EXIT ;  /* 0x000000000000094d */ /* 0x000fea0003800000 */
[----:B------:R-:W-:Y:S01]  /*0260*/  LDS R4, [R6] ;  /* 0x0000000006047984 */ /* 0x000fe20000000800 */
[----:B0-----:R-:W0:Y:S03]  /*0270*/  LDC.64 R2, c[0x0][0x388] ;  /* 0x0000e200ff027b82 */ /* 0x001e260000000a00 */
[----:B-1----:R-:W-:Y:S04]  /*0280*/  LDS R5, [R6+0x4] ;  /* 0x0000040006057984 */ /* 0x002fe80000000800 */
[----:B------:R-:W1:Y:S04]  /*0290*/  LDS R7, [R6+0x8] ;  /* 0x0000080006077984 */ /* 0x000e680000000800 */
[----:B------:R-:W-:Y:S04]  /*02a0*/  LDS R9, [R6+0xc] ;  /* 0x00000c0006097984 */ /* 0x000fe80000000800 */
[----:B------:R-:W2:Y:S04]  /*02b0*/  LDS R8, [R6+0x10] ;  /* 0x0000100006087984 */ /* 0x000ea80000000800 */
[----:B------:R-:W-:Y:S04]  /*02c0*/  LDS R11, [R6+0x14] ;  /* 0x00001400060b7984 */ /* 0x000fe80000000800 */
[----:B------:R-:W3:Y:S01]  /*02d0*/  LDS R10, [R6+0x18] ;  /* 0x00001800060a7984 */ /* 0x000ee20000000800 */
[----:B0-----:R-:W-:Y:S01]  /*02e0*/  IMAD.WIDE R2, R0, 0x4, R2 ;  /* 0x0000000400027825 */ /* 0x001fe200078e0202 */
[----:B-1----:R-:W-:-:S04]  /*02f0*/  IADD3 R4, PT, PT, R7, R5, R4 ;  /* 0x0000000507047210 */ /* 0x002fc80007ffe004 */
[----:B--2---:R-:W-:-:S04]  /*0300*/  IADD3 R4, PT, PT, R8, R9, R4 ;  /* 0x0000000908047210 */ /* 0x004fc80007ffe004 */
[----:B---3--:R-:W-:-:S05]  /*0310*/  IADD3 R11, PT, PT, R10, R11, R4 ;  /* 0x0000000b0a0b7210 */ /* 0x008fca0007ffe004 */
[----:B------:R-:W-:Y:S01]  /*0320*/  STG.E desc[UR6][R2.64], R11 ;  /* 0x0000000b02007986 */ /* 0x000fe2000c101906 */
[----:B------:R-:W-:Y:S05]  /*0330*/  EXIT ;  /* 0x000000000000794d */ /* 0x000fea0003800000 */
.L_x_2:
[----:B------:R-:W-:-:S00]  /*0340*/  BRA `(.L_x_2) ;  /* 0xfffffffc00fc7947 */ /* 0x000fc0000383ffff */
[----:B------:R-:W-:-:S00]  /*0350*/  NOP ;  /* 0x0000000000007918 */ /* 0x000fc00000000000 */
        /* <DEDUP_REMOVED lines=10> */
.L_x_3:


//--------------------- .nv.shared._Z14stencil_1d_gpuPiS_i --------------------------
	.section	.nv.shared._Z14stencil_1d_gpuPiS_i,"aw",@nobits
	.sectionflags	@""
	.align	4
.nv.shared._Z14stencil_1d_gpuPiS_i:
	.zero		2072


//--------------------- .nv.shared.reserved.0     --------------------------
	.section	.nv.shared.reserved.0,"aw",@nobits
	.weak		__nv_reservedSMEM_offset_0_alias
	.size		__nv_reservedSMEM_offset_0_alias, 0, 64
	.other		__nv_reservedSMEM_offset_0_alias,@"STO_CUDA_RESERVED_SHARED STV_DEFAULT"
__nv_reservedSMEM_offset_0_alias:
	.zero		0
	.zero		64


//--------------------- .nv.constant0._Z14stencil_1d_gpuPiS_i --------------------------
	.section	.nv.constant0._Z14stencil_1d_gpuPiS_i,"a",@progbits
	.sectionflags	@""
	.align	4
.nv.constant0._Z14stencil_1d_gpuPiS_i:
	.zero		916


//--------------------- SYMBOLS --------------------------

	.type		.nv.reservedSmem.offset0,@object
	.size		.nv.reservedSmem.offset0,0x4
	.type		.nv.reservedSmem.cap,@object
	.size		.nv.reservedSmem.cap,0x4
